//
// Generated by NVIDIA NVVM Compiler
//
// Compiler Build ID: CL-36424714
// Cuda compilation tools, release 13.0, V13.0.88
// Based on NVVM 20.0.0
//

.version 9.0
.target sm_100
.address_size 64

	// .globl	_Z19matrixMulVectorizedP6float4S0_Pfiii

.visible .entry _Z19matrixMulVectorizedP6float4S0_Pfiii(
	.param .u64 .ptr .align 1 _Z19matrixMulVectorizedP6float4S0_Pfiii_param_0,
	.param .u64 .ptr .align 1 _Z19matrixMulVectorizedP6float4S0_Pfiii_param_1,
	.param .u64 .ptr .align 1 _Z19matrixMulVectorizedP6float4S0_Pfiii_param_2,
	.param .u32 _Z19matrixMulVectorizedP6float4S0_Pfiii_param_3,
	.param .u32 _Z19matrixMulVectorizedP6float4S0_Pfiii_param_4,
	.param .u32 _Z19matrixMulVectorizedP6float4S0_Pfiii_param_5
)
{
	.reg .pred 	%p<11>;
	.reg .b32 	%r<94>;
	.reg .b32 	%f<109>;
	.reg .b64 	%rd<34>;

	ld.param.u64 	%rd4, [_Z19matrixMulVectorizedP6float4S0_Pfiii_param_0];
	ld.param.u64 	%rd5, [_Z19matrixMulVectorizedP6float4S0_Pfiii_param_1];
	ld.param.u64 	%rd3, [_Z19matrixMulVectorizedP6float4S0_Pfiii_param_2];
	ld.param.u32 	%r29, [_Z19matrixMulVectorizedP6float4S0_Pfiii_param_3];
	ld.param.u32 	%r27, [_Z19matrixMulVectorizedP6float4S0_Pfiii_param_4];
	ld.param.u32 	%r28, [_Z19matrixMulVectorizedP6float4S0_Pfiii_param_5];
	cvta.to.global.u64 	%rd1, %rd5;
	cvta.to.global.u64 	%rd2, %rd4;
	mov.u32 	%r30, %ctaid.y;
	mov.u32 	%r31, %ntid.y;
	mov.u32 	%r32, %tid.y;
	mad.lo.s32 	%r1, %r30, %r31, %r32;
	mov.u32 	%r33, %ctaid.x;
	mov.u32 	%r34, %ntid.x;
	mov.u32 	%r35, %tid.x;
	mad.lo.s32 	%r2, %r33, %r34, %r35;
	setp.ge.s32 	%p1, %r1, %r29;
	setp.ge.s32 	%p2, %r2, %r28;
	or.pred  	%p3, %p1, %p2;
	@%p3 bra 	$L__BB0_11;
	shr.s32 	%r36, %r27, 31;
	shr.u32 	%r37, %r36, 30;
	add.s32 	%r38, %r27, %r37;
	shr.s32 	%r3, %r38, 2;
	setp.lt.s32 	%p4, %r27, 4;
	mov.f32 	%f108, 0f00000000;
	@%p4 bra 	$L__BB0_10;
	mul.lo.s32 	%r40, %r27, %r1;
	shr.u32 	%r4, %r40, 2;
	shr.s32 	%r41, %r2, 31;
	shr.u32 	%r42, %r41, 30;
	add.s32 	%r43, %r2, %r42;
	shr.s32 	%r5, %r43, 2;
	add.s32 	%r44, %r3, -1;
	and.b32  	%r6, %r3, 3;
	setp.lt.u32 	%p5, %r44, 3;
	mov.f32 	%f108, 0f00000000;
	mov.b32 	%r93, 0;
	@%p5 bra 	$L__BB0_5;
	and.b32  	%r46, %r3, 536870908;
	neg.s32 	%r91, %r46;
	shl.b32 	%r8, %r28, 2;
	shl.b32 	%r89, %r28, 1;
	mul.lo.s32 	%r88, %r28, 3;
	mov.f32 	%f108, 0f00000000;
	mov.b32 	%r87, 0;
	mov.u32 	%r86, %r4;
	mov.u32 	%r90, %r28;
$L__BB0_4:
	.pragma "nounroll";
	and.b32  	%r93, %r3, 536870908;
	mul.wide.u32 	%rd6, %r86, 16;
	add.s64 	%rd7, %rd2, %rd6;
	ld.global.v4.f32 	{%f14, %f15, %f16, %f17}, [%rd7];
	shr.s32 	%r47, %r87, 2;
	add.s32 	%r48, %r47, %r5;
	mul.wide.s32 	%rd8, %r48, 16;
	add.s64 	%rd9, %rd1, %rd8;
	ld.global.v4.f32 	{%f18, %f19, %f20, %f21}, [%rd9];
	mul.f32 	%f22, %f15, %f19;
	fma.rn.f32 	%f23, %f14, %f18, %f22;
	fma.rn.f32 	%f24, %f16, %f20, %f23;
	fma.rn.f32 	%f25, %f17, %f21, %f24;
	add.f32 	%f26, %f108, %f25;
	ld.global.v4.f32 	{%f27, %f28, %f29, %f30}, [%rd7+16];
	shr.s32 	%r49, %r90, 31;
	shr.u32 	%r50, %r49, 30;
	add.s32 	%r51, %r90, %r50;
	shr.s32 	%r52, %r51, 2;
	add.s32 	%r53, %r52, %r5;
	mul.wide.s32 	%rd10, %r53, 16;
	add.s64 	%rd11, %rd1, %rd10;
	ld.global.v4.f32 	{%f31, %f32, %f33, %f34}, [%rd11];
	mul.f32 	%f35, %f28, %f32;
	fma.rn.f32 	%f36, %f27, %f31, %f35;
	fma.rn.f32 	%f37, %f29, %f33, %f36;
	fma.rn.f32 	%f38, %f30, %f34, %f37;
	add.f32 	%f39, %f26, %f38;
	ld.global.v4.f32 	{%f40, %f41, %f42, %f43}, [%rd7+32];
	shr.s32 	%r54, %r89, 31;
	shr.u32 	%r55, %r54, 30;
	add.s32 	%r56, %r89, %r55;
	shr.s32 	%r57, %r56, 2;
	add.s32 	%r58, %r57, %r5;
	mul.wide.s32 	%rd12, %r58, 16;
	add.s64 	%rd13, %rd1, %rd12;
	ld.global.v4.f32 	{%f44, %f45, %f46, %f47}, [%rd13];
	mul.f32 	%f48, %f41, %f45;
	fma.rn.f32 	%f49, %f40, %f44, %f48;
	fma.rn.f32 	%f50, %f42, %f46, %f49;
	fma.rn.f32 	%f51, %f43, %f47, %f50;
	add.f32 	%f52, %f39, %f51;
	ld.global.v4.f32 	{%f53, %f54, %f55, %f56}, [%rd7+48];
	shr.s32 	%r59, %r88, 31;
	shr.u32 	%r60, %r59, 30;
	add.s32 	%r61, %r88, %r60;
	shr.s32 	%r62, %r61, 2;
	add.s32 	%r63, %r62, %r5;
	mul.wide.s32 	%rd14, %r63, 16;
	add.s64 	%rd15, %rd1, %rd14;
	ld.global.v4.f32 	{%f57, %f58, %f59, %f60}, [%rd15];
	mul.f32 	%f61, %f54, %f58;
	fma.rn.f32 	%f62, %f53, %f57, %f61;
	fma.rn.f32 	%f63, %f55, %f59, %f62;
	fma.rn.f32 	%f64, %f56, %f60, %f63;
	add.f32 	%f108, %f52, %f64;
	add.s32 	%r91, %r91, 4;
	add.s32 	%r90, %r90, %r8;
	add.s32 	%r89, %r89, %r8;
	add.s32 	%r88, %r88, %r8;
	add.s32 	%r87, %r87, %r8;
	add.s32 	%r86, %r86, 4;
	setp.ne.s32 	%p6, %r91, 0;
	@%p6 bra 	$L__BB0_4;
$L__BB0_5:
	setp.eq.s32 	%p7, %r6, 0;
	@%p7 bra 	$L__BB0_10;
	setp.eq.s32 	%p8, %r6, 1;
	@%p8 bra 	$L__BB0_8;
	add.s32 	%r64, %r93, %r4;
	mul.wide.u32 	%rd16, %r64, 16;
	add.s64 	%rd17, %rd2, %rd16;
	ld.global.v4.f32 	{%f66, %f67, %f68, %f69}, [%rd17];
	mul.lo.s32 	%r65, %r93, %r28;
	shr.s32 	%r66, %r65, 31;
	shr.u32 	%r67, %r66, 30;
	add.s32 	%r68, %r65, %r67;
	shr.s32 	%r69, %r68, 2;
	add.s32 	%r70, %r69, %r5;
	mul.wide.s32 	%rd18, %r70, 16;
	add.s64 	%rd19, %rd1, %rd18;
	ld.global.v4.f32 	{%f70, %f71, %f72, %f73}, [%rd19];
	mul.f32 	%f74, %f67, %f71;
	fma.rn.f32 	%f75, %f66, %f70, %f74;
	fma.rn.f32 	%f76, %f68, %f72, %f75;
	fma.rn.f32 	%f77, %f69, %f73, %f76;
	add.f32 	%f78, %f108, %f77;
	cvt.u64.u32 	%rd20, %r4;
	cvt.u64.u32 	%rd21, %r93;
	add.s64 	%rd22, %rd21, %rd20;
	shl.b64 	%rd23, %rd22, 4;
	add.s64 	%rd24, %rd2, %rd23;
	ld.global.v4.f32 	{%f79, %f80, %f81, %f82}, [%rd24+16];
	add.s32 	%r71, %r65, %r28;
	shr.s32 	%r72, %r71, 31;
	shr.u32 	%r73, %r72, 30;
	add.s32 	%r74, %r71, %r73;
	shr.s32 	%r75, %r74, 2;
	add.s32 	%r76, %r75, %r5;
	mul.wide.s32 	%rd25, %r76, 16;
	add.s64 	%rd26, %rd1, %rd25;
	ld.global.v4.f32 	{%f83, %f84, %f85, %f86}, [%rd26];
	mul.f32 	%f87, %f80, %f84;
	fma.rn.f32 	%f88, %f79, %f83, %f87;
	fma.rn.f32 	%f89, %f81, %f85, %f88;
	fma.rn.f32 	%f90, %f82, %f86, %f89;
	add.f32 	%f108, %f78, %f90;
	add.s32 	%r93, %r93, 2;
$L__BB0_8:
	and.b32  	%r77, %r3, 1;
	setp.eq.b32 	%p9, %r77, 1;
	not.pred 	%p10, %p9;
	@%p10 bra 	$L__BB0_10;
	add.s32 	%r78, %r93, %r4;
	mul.wide.u32 	%rd27, %r78, 16;
	add.s64 	%rd28, %rd2, %rd27;
	ld.global.v4.f32 	{%f91, %f92, %f93, %f94}, [%rd28];
	mul.lo.s32 	%r79, %r93, %r28;
	shr.s32 	%r80, %r79, 31;
	shr.u32 	%r81, %r80, 30;
	add.s32 	%r82, %r79, %r81;
	shr.s32 	%r83, %r82, 2;
	add.s32 	%r84, %r83, %r5;
	mul.wide.s32 	%rd29, %r84, 16;
	add.s64 	%rd30, %rd1, %rd29;
	ld.global.v4.f32 	{%f95, %f96, %f97, %f98}, [%rd30];
	mul.f32 	%f99, %f92, %f96;
	fma.rn.f32 	%f100, %f91, %f95, %f99;
	fma.rn.f32 	%f101, %f93, %f97, %f100;
	fma.rn.f32 	%f102, %f94, %f98, %f101;
	add.f32 	%f108, %f108, %f102;
$L__BB0_10:
	mad.lo.s32 	%r85, %r28, %r1, %r2;
	cvta.to.global.u64 	%rd31, %rd3;
	mul.wide.s32 	%rd32, %r85, 4;
	add.s64 	%rd33, %rd31, %rd32;
	st.global.f32 	[%rd33], %f108;
$L__BB0_11:
	ret;

}


// ===== COMPILED SASS (sm_100) =====

	.target	sm_100

	.elftype	@"ET_EXEC"


//--------------------- .note.nv.tkinfo           --------------------------
	.section	.note.nv.tkinfo,"",@"SHT_NOTE"
	.sectionflags	@"SHF_NOTE_NV_TKINFO"
	.tkinfo
        /*0018*/ 	.word	0x00000002
        /*0030*/ 	.string	""
        /*0030*/ 	.string	"ptxas"
        /*0030*/ 	.string	"Cuda compilation tools, release 13.0, V13.0.88"
        /*0030*/ 	.string	"Build cuda_13.0.r13.0/compiler.36424714_0"
        /*0030*/ 	.string	"-arch sm_100 -m 64 "



//--------------------- .note.nv.cuinfo           --------------------------
	.section	.note.nv.cuinfo,"",@"SHT_NOTE"
	.sectionflags	@"SHF_NOTE_NV_CUINFO"
        /*0018*/ 	.short	0x0002
        /*001a*/ 	.short	0x0064
        /*001c*/ 	.short	0x0082
	.zero		2


//--------------------- .nv.info                  --------------------------
	.section	.nv.info,"",@"SHT_CUDA_INFO"
	.align	4


	//----- nvinfo : EIATTR_REGCOUNT
	.align		4
        /*0000*/ 	.byte	0x04, 0x2f
        /*0002*/ 	.short	(.L_1 - .L_0)
	.align		4
.L_0:
        /*0004*/ 	.word	index@(_Z19matrixMulVectorizedP6float4S0_Pfiii)
        /*0008*/ 	.word	0x00000028


	//----- nvinfo : EIATTR_FRAME_SIZE
	.align		4
.L_1:
        /*000c*/ 	.byte	0x04, 0x11
        /*000e*/ 	.short	(.L_3 - .L_2)
	.align		4
.L_2:
        /*0010*/ 	.word	index@(_Z19matrixMulVectorizedP6float4S0_Pfiii)
        /*0014*/ 	.word	0x00000000


	//----- nvinfo : EIATTR_MIN_STACK_SIZE
	.align		4
.L_3:
        /*0018*/ 	.byte	0x04, 0x12
        /*001a*/ 	.short	(.L_5 - .L_4)
	.align		4
.L_4:
        /*001c*/ 	.word	index@(_Z19matrixMulVectorizedP6float4S0_Pfiii)
        /*0020*/ 	.word	0x00000000
.L_5:


//--------------------- .nv.compat                --------------------------
	.section	.nv.compat,"",@"SHT_CUDA_COMPAT_INFO"
	.align	4
        /*0000*/ 	.byte	0x02, 0x09, 0x00, 0x00, 0x02, 0x02, 0x01, 0x00, 0x02, 0x05, 0x05, 0x00, 0x03, 0x07, 0x01, 0x01
        /*0010*/ 	.byte	0x02, 0x03, 0x00, 0x00, 0x02, 0x06, 0x01, 0x00, 0x04, 0x0b, 0x08, 0x00, 0x09, 0x00, 0x00, 0x00
        /*0020*/ 	.byte	0x00, 0x00, 0x00, 0x00


//--------------------- .nv.info._Z19matrixMulVectorizedP6float4S0_Pfiii --------------------------
	.section	.nv.info._Z19matrixMulVectorizedP6float4S0_Pfiii,"",@"SHT_CUDA_INFO"
	.sectionflags	@""
	.align	4


	//----- nvinfo : EIATTR_CUDA_API_VERSION
	.align		4
        /*0000*/ 	.byte	0x04, 0x37
        /*0002*/ 	.short	(.L_7 - .L_6)
.L_6:
        /*0004*/ 	.word	0x00000082


	//----- nvinfo : EIATTR_KPARAM_INFO
	.align		4
.L_7:
        /*0008*/ 	.byte	0x04, 0x17
        /*000a*/ 	.short	(.L_9 - .L_8)
.L_8:
        /*000c*/ 	.word	0x00000000
        /*0010*/ 	.short	0x0005
        /*0012*/ 	.short	0x0020
        /*0014*/ 	.byte	0x00, 0xf0, 0x11, 0x00


	//----- nvinfo : EIATTR_KPARAM_INFO
	.align		4
.L_9:
        /*0018*/ 	.byte	0x04, 0x17
        /*001a*/ 	.short	(.L_11 - .L_10)
.L_10:
        /*001c*/ 	.word	0x00000000
        /*0020*/ 	.short	0x0004
        /*0022*/ 	.short	0x001c
        /*0024*/ 	.byte	0x00, 0xf0, 0x11, 0x00


	//----- nvinfo : EIATTR_KPARAM_INFO
	.align		4
.L_11:
        /*0028*/ 	.byte	0x04, 0x17
        /*002a*/ 	.short	(.L_13 - .L_12)
.L_12:
        /*002c*/ 	.word	0x00000000
        /*0030*/ 	.short	0x0003
        /*0032*/ 	.short	0x0018
        /*0034*/ 	.byte	0x00, 0xf0, 0x11, 0x00


	//----- nvinfo : EIATTR_KPARAM_INFO
	.align		4
.L_13:
        /*0038*/ 	.byte	0x04, 0x17
        /*003a*/ 	.short	(.L_15 - .L_14)
.L_14:
        /*003c*/ 	.word	0x00000000
        /*0040*/ 	.short	0x0002
        /*0042*/ 	.short	0x0010
        /*0044*/ 	.byte	0x00, 0xf5, 0x21, 0x00


	//----- nvinfo : EIATTR_KPARAM_INFO
	.align		4
.L_15:
        /*0048*/ 	.byte	0x04, 0x17
        /*004a*/ 	.short	(.L_17 - .L_16)
.L_16:
        /*004c*/ 	.word	0x00000000
        /*0050*/ 	.short	0x0001
        /*0052*/ 	.short	0x0008
        /*0054*/ 	.byte	0x00, 0xf5, 0x21, 0x00


	//----- nvinfo : EIATTR_KPARAM_INFO
	.align		4
.L_17:
        /*0058*/ 	.byte	0x04, 0x17
        /*005a*/ 	.short	(.L_19 - .L_18)
.L_18:
        /*005c*/ 	.word	0x00000000
        /*0060*/ 	.short	0x0000
        /*0062*/ 	.short	0x0000
        /*0064*/ 	.byte	0x00, 0xf5, 0x21, 0x00


	//----- nvinfo : EIATTR_SPARSE_MMA_MASK
	.align		4
.L_19:
        /*0068*/ 	.byte	0x03, 0x50
        /*006a*/ 	.short	0x0000


	//----- nvinfo : EIATTR_MAXREG_COUNT
	.align		4
        /*006c*/ 	.byte	0x03, 0x1b
        /*006e*/ 	.short	0x00ff


	//----- nvinfo : EIATTR_MERCURY_ISA_VERSION
	.align		4
        /*0070*/ 	.byte	0x03, 0x5f
        /*0072*/ 	.short	0x0101


	//----- nvinfo : EIATTR_VRC_CTA_INIT_COUNT
	.align		4
        /*0074*/ 	.byte	0x02, 0x4a
	.zero		1
	.zero		1


	//----- nvinfo : EIATTR_EXIT_INSTR_OFFSETS
	.align		4
        /*0078*/ 	.byte	0x04, 0x1c
        /*007a*/ 	.short	(.L_21 - .L_20)


	//   ....[0]....
.L_20:
        /*007c*/ 	.word	0x000000d0


	//   ....[1]....
        /*0080*/ 	.word	0x000009b0


	//----- nvinfo : EIATTR_CBANK_PARAM_SIZE
	.align		4
.L_21:
        /*0084*/ 	.byte	0x03, 0x19
        /*0086*/ 	.short	0x0024


	//----- nvinfo : EIATTR_PARAM_CBANK
	.align		4
        /*0088*/ 	.byte	0x04, 0x0a
        /*008a*/ 	.short	(.L_23 - .L_22)
	.align		4
.L_22:
        /*008c*/ 	.word	index@(.nv.constant0._Z19matrixMulVectorizedP6float4S0_Pfiii)
        /*0090*/ 	.short	0x0380
        /*0092*/ 	.short	0x0024


	//----- nvinfo : EIATTR_SW_WAR
	.align		4
.L_23:
        /*0094*/ 	.byte	0x04, 0x36
        /*0096*/ 	.short	(.L_25 - .L_24)
.L_24:
        /*0098*/ 	.word	0x00000008
.L_25:


//--------------------- .nv.callgraph             --------------------------
	.section	.nv.callgraph,"",@"SHT_CUDA_CALLGRAPH"
	.align	4
	.sectionentsize	8
	.align		4
        /*0000*/ 	.word	0x00000000
	.align		4
        /*0004*/ 	.word	0xffffffff
	.align		4
        /*0008*/ 	.word	0x00000000
	.align		4
        /*000c*/ 	.word	0xfffffffe
	.align		4
        /*0010*/ 	.word	0x00000000
	.align		4
        /*0014*/ 	.word	0xfffffffd
	.align		4
        /*0018*/ 	.word	0x00000000
	.align		4
        /*001c*/ 	.word	0xfffffffc


//--------------------- .text._Z19matrixMulVectorizedP6float4S0_Pfiii --------------------------
	.section	.text._Z19matrixMulVectorizedP6float4S0_Pfiii,"ax",@progbits
	.align	128
        .global         _Z19matrixMulVectorizedP6float4S0_Pfiii
        .type           _Z19matrixMulVectorizedP6float4S0_Pfiii,@function
        .size           _Z19matrixMulVectorizedP6float4S0_Pfiii,(.L_x_5 - _Z19matrixMulVectorizedP6float4S0_Pfiii)
        .other          _Z19matrixMulVectorizedP6float4S0_Pfiii,@"STO_CUDA_ENTRY STV_DEFAULT"
_Z19matrixMulVectorizedP6float4S0_Pfiii:
.text._Z19matrixMulVectorizedP6float4S0_Pfiii:
[----:B------:R-:W-:Y:S01]  /*0000*/  LDC R1, c[0x0][0x37c] ;  /* 0x0000df00ff017b82 */ /* 0x000fe20000000800 */
[----:B------:R-:W0:Y:S07]  /*0010*/  S2R R2, SR_TID.X ;  /* 0x0000000000027919 */ /* 0x000e2e0000002100 */
[----:B------:R-:W1:Y:S01]  /*0020*/  LDC R28, c[0x0][0x364] ;  /* 0x0000d900ff1c7b82 */ /* 0x000e620000000800 */
[----:B------:R-:W2:Y:S01]  /*0030*/  LDCU UR6, c[0x0][0x398] ;  /* 0x00007300ff0677ac */ /* 0x000ea20008000800 */
[----:B------:R-:W1:Y:S06]  /*0040*/  S2R R3, SR_TID.Y ;  /* 0x0000000000037919 */ /* 0x000e6c0000002200 */
[----:B------:R-:W0:Y:S08]  /*0050*/  S2UR UR5, SR_CTAID.X ;  /* 0x00000000000579c3 */ /* 0x000e300000002500 */
[----:B------:R-:W0:Y:S08]  /*0060*/  LDC R29, c[0x0][0x360] ;  /* 0x0000d800ff1d7b82 */ /* 0x000e300000000800 */
[----:B------:R-:W1:Y:S08]  /*0070*/  S2UR UR4, SR_CTAID.Y ;  /* 0x00000000000479c3 */ /* 0x000e700000002600 */
[----:B------:R-:W3:Y:S01]  /*0080*/  LDC R0, c[0x0][0x3a0] ;  /* 0x0000e800ff007b82 */ /* 0x000ee20000000800 */
[----:B0-----:R-:W-:-:S02]  /*0090*/  IMAD R29, R29, UR5, R2 ;  /* 0x000000051d1d7c24 */ /* 0x001fc4000f8e0202 */
[----:B-1----:R-:W-:-:S03]  /*00a0*/  IMAD R28, R28, UR4, R3 ;  /* 0x000000041c1c7c24 */ /* 0x002fc6000f8e0203 */
[----:B---3--:R-:W-:-:S04]  /*00b0*/  ISETP.GE.AND P0, PT, R29, R0, PT ;  /* 0x000000001d00720c */ /* 0x008fc80003f06270 */
[----:B--2---:R-:W-:-:S13]  /*00c0*/  ISETP.GE.OR P0, PT, R28, UR6, P0 ;  /* 0x000000061c007c0c */ /* 0x004fda0008706670 */
[----:B------:R-:W-:Y:S05]  /*00d0*/  @P0 EXIT ;  /* 0x000000000000094d */ /* 0x000fea0003800000 */
[----:B------:R-:W0:Y:S01]  /*00e0*/  LDCU UR6, c[0x0][0x39c] ;  /* 0x00007380ff0677ac */ /* 0x000e220008000800 */
[----:B------:R-:W-:Y:S01]  /*00f0*/  HFMA2 R20, -RZ, RZ, 0, 0 ;  /* 0x00000000ff147431 */ /* 0x000fe200000001ff */
[----:B------:R-:W1:Y:S01]  /*0100*/  LDCU.64 UR8, c[0x0][0x358] ;  /* 0x00006b00ff0877ac */ /* 0x000e620008000a00 */
[----:B0-----:R-:W-:Y:S02]  /*0110*/  UISETP.GE.AND UP0, UPT, UR6, 0x4, UPT ;  /* 0x000000040600788c */ /* 0x001fe4000bf06270 */
[----:B------:R-:W-:-:S04]  /*0120*/  USHF.R.S32.HI UR4, URZ, 0x1f, UR6 ;  /* 0x0000001fff047899 */ /* 0x000fc80008011406 */
[----:B------:R-:W-:-:S03]  /*0130*/  ULEA.HI UR4, UR4, UR6, URZ, 0x2 ;  /* 0x0000000604047291 */ /* 0x000fc6000f8f10ff */
[----:B-1----:R-:W-:Y:S09]  /*0140*/  BRA.U !UP0, `(.L_x_0) ;  /* 0x0000000908087547 */ /* 0x002ff2000b800000 */
[----:B------:R-:W-:Y:S01]  /*0150*/  USHF.R.S32.HI UR5, URZ, 0x2, UR4 ;  /* 0x00000002ff057899 */ /* 0x000fe20008011404 */
[----:B------:R-:W-:Y:S01]  /*0160*/  SHF.R.S32.HI R2, RZ, 0x1f, R29 ;  /* 0x0000001fff027819 */ /* 0x000fe2000001141d */
[----:B------:R-:W-:Y:S01]  /*0170*/  IMAD R3, R28, UR6, RZ ;  /* 0x000000061c037c24 */ /* 0x000fe2000f8e02ff */
[----:B------:R-:W-:Y:S01]  /*0180*/  MOV R20, RZ ;  /* 0x000000ff00147202 */ /* 0x000fe20000000f00 */
[----:B------:R-:W-:Y:S01]  /*0190*/  UIADD3 UR4, UPT, UPT, UR5, -0x1, URZ ;  /* 0xffffffff05047890 */ /* 0x000fe2000fffe0ff */
[----:B------:R-:W-:Y:S01]  /*01a0*/  LEA.HI R2, R2, R29, RZ, 0x2 ;  /* 0x0000001d02027211 */ /* 0x000fe200078f10ff */
[----:B------:R-:W-:Y:S01]  /*01b0*/  ULOP3.LUT UR6, UR5, 0x3, URZ, 0xc0, !UPT ;  /* 0x0000000305067892 */ /* 0x000fe2000f8ec0ff */
[----:B------:R-:W-:Y:S01]  /*01c0*/  SHF.R.U32.HI R3, RZ, 0x2, R3 ;  /* 0x00000002ff037819 */ /* 0x000fe20000011603 */
[----:B------:R-:W-:Y:S01]  /*01d0*/  UISETP.GE.U32.AND UP0, UPT, UR4, 0x3, UPT ;  /* 0x000000030400788c */ /* 0x000fe2000bf06070 */
[----:B------:R-:W-:Y:S02]  /*01e0*/  SHF.R.S32.HI R2, RZ, 0x2, R2 ;  /* 0x00000002ff027819 */ /* 0x000fe40000011402 */
[----:B------:R-:W-:-:S06]  /*01f0*/  UMOV UR4, URZ ;  /* 0x000000ff00047c82 */ /* 0x000fcc0008000000 */
[----:B------:R-:W-:Y:S05]  /*0200*/  BRA.U !UP0, `(.L_x_1) ;  /* 0x0000000108f47547 */ /* 0x000fea000b800000 */
[----:B------:R-:W0:Y:S01]  /*0210*/  LDC R30, c[0x0][0x3a0] ;  /* 0x0000e800ff1e7b82 */ /* 0x000e220000000800 */
[----:B------:R-:W-:Y:S01]  /*0220*/  HFMA2 R20, -RZ, RZ, 0, 0 ;  /* 0x00000000ff147431 */ /* 0x000fe200000001ff */
[----:B------:R-:W-:Y:S01]  /*0230*/  ULOP3.LUT UR4, UR5, 0x1ffffffc, URZ, 0xc0, !UPT ;  /* 0x1ffffffc05047892 */ /* 0x000fe2000f8ec0ff */
[C---:B------:R-:W-:Y:S02]  /*0240*/  SHF.L.U32 R37, R0.reuse, 0x1, RZ ;  /* 0x0000000100257819 */ /* 0x040fe400000006ff */
[----:B------:R-:W-:Y:S01]  /*0250*/  LEA R35, R0, R0, 0x1 ;  /* 0x0000000000237211 */ /* 0x000fe200078e08ff */
[----:B------:R-:W-:Y:S01]  /*0260*/  UIADD3 UR7, UPT, UPT, -UR4, URZ, URZ ;  /* 0x000000ff04077290 */ /* 0x000fe2000fffe1ff */
[----:B------:R-:W-:Y:S02]  /*0270*/  MOV R33, RZ ;  /* 0x000000ff00217202 */ /* 0x000fe40000000f00 */
[----:B------:R-:W-:-:S09]  /*0280*/  MOV R31, R3 ;  /* 0x00000003001f7202 */ /* 0x000fd20000000f00 */
.L_x_2:
[----:B------:R-:W1:Y:S08]  /*0290*/  LDC.64 R22, c[0x0][0x388] ;  /* 0x0000e200ff167b82 */ /* 0x000e700000000a00 */
[----:B------:R-:W2:Y:S01]  /*02a0*/  LDC.64 R24, c[0x0][0x380] ;  /* 0x0000e000ff187b82 */ /* 0x000ea20000000a00 */
[----:B0-----:R-:W-:Y:S02]  /*02b0*/  SHF.R.S32.HI R5, RZ, 0x1f, R30 ;  /* 0x0000001fff057819 */ /* 0x001fe4000001141e */
[----:B------:R-:W-:-:S02]  /*02c0*/  LEA.HI.SX32 R17, R33, R2, 0x1e ;  /* 0x0000000221117211 */ /* 0x000fc400078ff2ff */
[----:B------:R-:W-:-:S04]  /*02d0*/  LEA.HI R5, R5, R30, RZ, 0x2 ;  /* 0x0000001e05057211 */ /* 0x000fc800078f10ff */
[----:B------:R-:W-:Y:S01]  /*02e0*/  LEA.HI.SX32 R5, R5, R2, 0x1e ;  /* 0x0000000205057211 */ /* 0x000fe200078ff2ff */
[----:B-1----:R-:W-:-:S04]  /*02f0*/  IMAD.WIDE R16, R17, 0x10, R22 ;  /* 0x0000001011107825 */ /* 0x002fc800078e0216 */
[----:B------:R-:W-:Y:S02]  /*0300*/  IMAD.WIDE R6, R5, 0x10, R22 ;  /* 0x0000001005067825 */ /* 0x000fe400078e0216 */
[----:B------:R-:W3:Y:S02]  /*0310*/  LDG.E.128 R16, desc[UR8][R16.64] ;  /* 0x0000000810107981 */ /* 0x000ee4000c1e1d00 */
[----:B--2---:R-:W-:Y:S02]  /*0320*/  IMAD.WIDE.U32 R24, R31, 0x10, R24 ;  /* 0x000000101f187825 */ /* 0x004fe400078e0018 */
[----:B------:R-:W2:Y:S04]  /*0330*/  LDG.E.128 R4, desc[UR8][R6.64] ;  /* 0x0000000806047981 */ /* 0x000ea8000c1e1d00 */
[----:B------:R-:W3:Y:S04]  /*0340*/  LDG.E.128 R12, desc[UR8][R24.64] ;  /* 0x00000008180c7981 */ /* 0x000ee8000c1e1d00 */
[----:B------:R-:W2:Y:S01]  /*0350*/  LDG.E.128 R8, desc[UR8][R24.64+0x10] ;  /* 0x0000100818087981 */ /* 0x000ea2000c1e1d00 */
[----:B---3--:R-:W-:-:S04]  /*0360*/  FMUL R13, R13, R17 ;  /* 0x000000110d0d7220 */ /* 0x008fc80000400000 */
[----:B------:R-:W-:Y:S01]  /*0370*/  FFMA R13, R12, R16, R13 ;  /* 0x000000100c0d7223 */ /* 0x000fe2000000000d */
[----:B--2---:R-:W-:Y:S01]  /*0380*/  FMUL R5, R9, R5 ;  /* 0x0000000509057220 */ /* 0x004fe20000400000 */
[----:B------:R-:W-:Y:S02]  /*0390*/  SHF.R.S32.HI R12, RZ, 0x1f, R37 ;  /* 0x0000001fff0c7819 */ /* 0x000fe40000011425 */
[----:B------:R-:W-:Y:S01]  /*03a0*/  FFMA R14, R14, R18, R13 ;  /* 0x000000120e0e7223 */ /* 0x000fe2000000000d */
[----:B------:R-:W-:Y:S01]  /*03b0*/  FFMA R5, R8, R4, R5 ;  /* 0x0000000408057223 */ /* 0x000fe20000000005 */
[----:B------:R-:W-:Y:S02]  /*03c0*/  LEA.HI R13, R12, R37, RZ, 0x2 ;  /* 0x000000250c0d7211 */ /* 0x000fe400078f10ff */
[----:B------:R-:W-:Y:S01]  /*03d0*/  SHF.R.S32.HI R8, RZ, 0x1f, R35 ;  /* 0x0000001fff087819 */ /* 0x000fe20000011423 */
[----:B------:R-:W-:Y:S01]  /*03e0*/  FFMA R6, R10, R6, R5 ;  /* 0x000000060a067223 */ /* 0x000fe20000000005 */
[----:B------:R-:W-:-:S02]  /*03f0*/  LEA.HI.SX32 R13, R13, R2, 0x1e ;  /* 0x000000020d0d7211 */ /* 0x000fc400078ff2ff */
[----:B------:R-:W-:Y:S01]  /*0400*/  LEA.HI R5, R8, R35, RZ, 0x2 ;  /* 0x0000002308057211 */ /* 0x000fe200078f10ff */
[----:B------:R-:W-:Y:S02]  /*0410*/  FFMA R19, R15, R19, R14 ;  /* 0x000000130f137223 */ /* 0x000fe4000000000e */
[----:B------:R-:W-:Y:S01]  /*0420*/  IMAD.WIDE R14, R13, 0x10, R22 ;  /* 0x000000100d0e7825 */ /* 0x000fe200078e0216 */
[----:B------:R-:W-:-:S03]  /*0430*/  LEA.HI.SX32 R5, R5, R2, 0x1e ;  /* 0x0000000205057211 */ /* 0x000fc600078ff2ff */
[----:B------:R-:W-:Y:S02]  /*0440*/  FADD R4, R19, R20 ;  /* 0x0000001413047221 */ /* 0x000fe40000000000 */
[----:B------:R-:W2:Y:S01]  /*0450*/  LDG.E.128 R16, desc[UR8][R24.64+0x20] ;  /* 0x0000200818107981 */ /* 0x000ea2000c1e1d00 */
[----:B------:R-:W-:-:S03]  /*0460*/  IMAD.WIDE R26, R5, 0x10, R22 ;  /* 0x00000010051a7825 */ /* 0x000fc600078e0216 */
[----:B------:R-:W2:Y:S04]  /*0470*/  LDG.E.128 R12, desc[UR8][R14.64] ;  /* 0x000000080e0c7981 */ /* 0x000ea8000c1e1d00 */
[----:B------:R-:W3:Y:S04]  /*0480*/  LDG.E.128 R20, desc[UR8][R24.64+0x30] ;  /* 0x0000300818147981 */ /* 0x000ee8000c1e1d00 */
[----:B------:R-:W3:Y:S01]  /*0490*/  LDG.E.128 R24, desc[UR8][R26.64] ;  /* 0x000000081a187981 */ /* 0x000ee2000c1e1d00 */
[----:B------:R-:W-:Y:S01]  /*04a0*/  UIADD3 UR7, UPT, UPT, UR7, 0x4, URZ ;  /* 0x0000000407077890 */ /* 0x000fe2000fffe0ff */
[----:B------:R-:W-:-:S03]  /*04b0*/  FFMA R7, R11, R7, R6 ;  /* 0x000000070b077223 */ /* 0x000fc60000000006 */
[----:B------:R-:W-:Y:S01]  /*04c0*/  UISETP.NE.AND UP0, UPT, UR7, URZ, UPT ;  /* 0x000000ff0700728c */ /* 0x000fe2000bf05270 */
[----:B------:R-:W-:Y:S01]  /*04d0*/  FADD R4, R4, R7 ;  /* 0x0000000704047221 */ /* 0x000fe20000000000 */
[C---:B------:R-:W-:Y:S02]  /*04e0*/  LEA R33, R0.reuse, R33, 0x2 ;  /* 0x0000002100217211 */ /* 0x040fe400078e10ff */
[C---:B------:R-:W-:Y:S02]  /*04f0*/  LEA R30, R0.reuse, R30, 0x2 ;  /* 0x0000001e001e7211 */ /* 0x040fe400078e10ff */
[C---:B------:R-:W-:Y:S02]  /*0500*/  LEA R37, R0.reuse, R37, 0x2 ;  /* 0x0000002500257211 */ /* 0x040fe400078e10ff */
[----:B------:R-:W-:Y:S02]  /*0510*/  LEA R35, R0, R35, 0x2 ;  /* 0x0000002300237211 */ /* 0x000fe400078e10ff */
[----:B------:R-:W-:Y:S01]  /*0520*/  IADD3 R31, PT, PT, R31, 0x4, RZ ;  /* 0x000000041f1f7810 */ /* 0x000fe20007ffe0ff */
[----:B--2---:R-:W-:-:S04]  /*0530*/  FMUL R13, R17, R13 ;  /* 0x0000000d110d7220 */ /* 0x004fc80000400000 */
[----:B------:R-:W-:-:S04]  /*0540*/  FFMA R13, R16, R12, R13 ;  /* 0x0000000c100d7223 */ /* 0x000fc8000000000d */
[----:B------:R-:W-:Y:S01]  /*0550*/  FFMA R14, R18, R14, R13 ;  /* 0x0000000e120e7223 */ /* 0x000fe2000000000d */
[----:B---3--:R-:W-:-:S04]  /*0560*/  FMUL R21, R21, R25 ;  /* 0x0000001915157220 */ /* 0x008fc80000400000 */
[----:B------:R-:W-:Y:S01]  /*0570*/  FFMA R21, R20, R24, R21 ;  /* 0x0000001814157223 */ /* 0x000fe20000000015 */
[----:B------:R-:W-:-:S03]  /*0580*/  FFMA R15, R19, R15, R14 ;  /* 0x0000000f130f7223 */ /* 0x000fc6000000000e */
[----:B------:R-:W-:Y:S01]  /*0590*/  FFMA R22, R22, R26, R21 ;  /* 0x0000001a16167223 */ /* 0x000fe20000000015 */
[----:B------:R-:W-:-:S03]  /*05a0*/  FADD R4, R4, R15 ;  /* 0x0000000f04047221 */ /* 0x000fc60000000000 */
[----:B------:R-:W-:-:S04]  /*05b0*/  FFMA R23, R23, R27, R22 ;  /* 0x0000001b17177223 */ /* 0x000fc80000000016 */
[----:B------:R-:W-:Y:S01]  /*05c0*/  FADD R20, R4, R23 ;  /* 0x0000001704147221 */ /* 0x000fe20000000000 */
[----:B------:R-:W-:Y:S06]  /*05d0*/  BRA.U UP0, `(.L_x_2) ;  /* 0xfffffffd002c7547 */ /* 0x000fec000b83ffff */
.L_x_1:
[----:B------:R-:W-:-:S09]  /*05e0*/  UISETP.NE.AND UP0, UPT, UR6, URZ, UPT ;  /* 0x000000ff0600728c */ /* 0x000fd2000bf05270 */
[----:B------:R-:W-:Y:S05]  /*05f0*/  BRA.U !UP0, `(.L_x_0) ;  /* 0x0000000108dc7547 */ /* 0x000fea000b800000 */
[----:B------:R-:W-:Y:S02]  /*0600*/  UISETP.NE.AND UP0, UPT, UR6, 0x1, UPT ;  /* 0x000000010600788c */ /* 0x000fe4000bf05270 */
[----:B------:R-:W-:-:S04]  /*0610*/  ULOP3.LUT UR5, UR5, 0x1, URZ, 0xc0, !UPT ;  /* 0x0000000105057892 */ /* 0x000fc8000f8ec0ff */
[----:B------:R-:W-:-:S03]  /*0620*/  UISETP.NE.U32.AND UP1, UPT, UR5, 0x1, UPT ;  /* 0x000000010500788c */ /* 0x000fc6000bf25070 */
[----:B------:R-:W-:Y:S08]  /*0630*/  BRA.U !UP0, `(.L_x_3) ;  /* 0x0000000108887547 */ /* 0x000ff0000b800000 */
[----:B------:R-:W0:Y:S01]  /*0640*/  LDC.64 R4, c[0x0][0x380] ;  /* 0x0000e000ff047b82 */ /* 0x000e220000000a00 */
[----:B------:R-:W1:Y:S01]  /*0650*/  LDCU.64 UR6, c[0x0][0x380] ;  /* 0x00007000ff0677ac */ /* 0x000e620008000a00 */
[----:B------:R-:W-:-:S05]  /*0660*/  IMAD R7, R0, UR4, RZ ;  /* 0x0000000400077c24 */ /* 0x000fca000f8e02ff */
[----:B------:R-:W-:Y:S01]  /*0670*/  IADD3 R8, PT, PT, R7, R0, RZ ;  /* 0x0000000007087210 */ /* 0x000fe20007ffe0ff */
[----:B------:R-:W2:Y:S01]  /*0680*/  LDC.64 R16, c[0x0][0x388] ;  /* 0x0000e200ff107b82 */ /* 0x000ea20000000a00 */
[----:B------:R-:W-:Y:S02]  /*0690*/  SHF.R.S32.HI R6, RZ, 0x1f, R7 ;  /* 0x0000001fff067819 */ /* 0x000fe40000011407 */
[----:B------:R-:W-:Y:S02]  /*06a0*/  SHF.R.S32.HI R11, RZ, 0x1f, R8 ;  /* 0x0000001fff0b7819 */ /* 0x000fe40000011408 */
[----:B------:R-:W-:Y:S02]  /*06b0*/  LEA.HI R9, R6, R7, RZ, 0x2 ;  /* 0x0000000706097211 */ /* 0x000fe400078f10ff */
[----:B------:R-:W-:Y:S02]  /*06c0*/  IADD3 R6, P0, PT, R3, UR4, RZ ;  /* 0x0000000403067c10 */ /* 0x000fe4000ff1e0ff */
[----:B------:R-:W-:-:S02]  /*06d0*/  LEA.HI R11, R11, R8, RZ, 0x2 ;  /* 0x000000080b0b7211 */ /* 0x000fc400078f10ff */
[----:B------:R-:W-:Y:S02]  /*06e0*/  IADD3 R7, PT, PT, R3, UR4, RZ ;  /* 0x0000000403077c10 */ /* 0x000fe4000fffe0ff */
[-C--:B------:R-:W-:Y:S02]  /*06f0*/  LEA.HI.SX32 R9, R9, R2.reuse, 0x1e ;  /* 0x0000000209097211 */ /* 0x080fe400078ff2ff */
[----:B------:R-:W-:Y:S01]  /*0700*/  IADD3.X R13, PT, PT, RZ, RZ, RZ, P0, !PT ;  /* 0x000000ffff0d7210 */ /* 0x000fe200007fe4ff */
[----:B0-----:R-:W-:Y:S01]  /*0710*/  IMAD.WIDE.U32 R4, R7, 0x10, R4 ;  /* 0x0000001007047825 */ /* 0x001fe200078e0004 */
[----:B------:R-:W-:Y:S02]  /*0720*/  LEA.HI.SX32 R11, R11, R2, 0x1e ;  /* 0x000000020b0b7211 */ /* 0x000fe400078ff2ff */
[----:B-1----:R-:W-:-:S04]  /*0730*/  LEA R12, P0, R6, UR6, 0x4 ;  /* 0x00000006060c7c11 */ /* 0x002fc8000f8020ff */
[----:B------:R-:W-:Y:S01]  /*0740*/  LEA.HI.X R13, R6, UR7, R13, 0x4, P0 ;  /* 0x00000007060d7c11 */ /* 0x000fe200080f240d */
[--C-:B--2---:R-:W-:Y:S01]  /*0750*/  IMAD.WIDE R8, R9, 0x10, R16.reuse ;  /* 0x0000001009087825 */ /* 0x104fe200078e0210 */
[----:B------:R-:W2:Y:S03]  /*0760*/  LDG.E.128 R4, desc[UR8][R4.64] ;  /* 0x0000000804047981 */ /* 0x000ea6000c1e1d00 */
[----:B------:R-:W-:Y:S01]  /*0770*/  IMAD.WIDE R16, R11, 0x10, R16 ;  /* 0x000000100b107825 */ /* 0x000fe200078e0210 */
[----:B------:R-:W3:Y:S04]  /*0780*/  LDG.E.128 R12, desc[UR8][R12.64+0x10] ;  /* 0x000010080c0c7981 */ /* 0x000ee8000c1e1d00 */
[----:B------:R-:W2:Y:S04]  /*0790*/  LDG.E.128 R8, desc[UR8][R8.64] ;  /* 0x0000000808087981 */ /* 0x000ea8000c1e1d00 */
[----:B------:R-:W3:Y:S01]  /*07a0*/  LDG.E.128 R16, desc[UR8][R16.64] ;  /* 0x0000000810107981 */ /* 0x000ee2000c1e1d00 */
[----:B------:R-:W-:Y:S01]  /*07b0*/  UIADD3 UR4, UPT, UPT, UR4, 0x2, URZ ;  /* 0x0000000204047890 */ /* 0x000fe2000fffe0ff */
[----:B--2---:R-:W-:-:S04]  /*07c0*/  FMUL R21, R5, R9 ;  /* 0x0000000905157220 */ /* 0x004fc80000400000 */
[----:B------:R-:W-:Y:S01]  /*07d0*/  FFMA R21, R4, R8, R21 ;  /* 0x0000000804157223 */ /* 0x000fe20000000015 */
[----:B---3--:R-:W-:-:S03]  /*07e0*/  FMUL R23, R13, R17 ;  /* 0x000000110d177220 */ /* 0x008fc60000400000 */
[----:B------:R-:W-:Y:S01]  /*07f0*/  FFMA R6, R6, R10, R21 ;  /* 0x0000000a06067223 */ /* 0x000fe20000000015 */
[----:B------:R-:W-:-:S03]  /*0800*/  FFMA R23, R12, R16, R23 ;  /* 0x000000100c177223 */ /* 0x000fc60000000017 */
[----:B------:R-:W-:Y:S01]  /*0810*/  FFMA R7, R7, R11, R6 ;  /* 0x0000000b07077223 */ /* 0x000fe20000000006 */
[----:B------:R-:W-:-:S03]  /*0820*/  FFMA R14, R14, R18, R23 ;  /* 0x000000120e0e7223 */ /* 0x000fc60000000017 */
[----:B------:R-:W-:Y:S01]  /*0830*/  FADD R7, R20, R7 ;  /* 0x0000000714077221 */ /* 0x000fe20000000000 */
[----:B------:R-:W-:-:S04]  /*0840*/  FFMA R14, R15, R19, R14 ;  /* 0x000000130f0e7223 */ /* 0x000fc8000000000e */
[----:B------:R-:W-:-:S07]  /*0850*/  FADD R20, R7, R14 ;  /* 0x0000000e07147221 */ /* 0x000fce0000000000 */
.L_x_3:
[----:B------:R-:W-:Y:S05]  /*0860*/  BRA.U UP1, `(.L_x_0) ;  /* 0x0000000101407547 */ /* 0x000fea000b800000 */
[----:B------:R-:W0:Y:S01]  /*0870*/  LDC.64 R4, c[0x0][0x380] ;  /* 0x0000e000ff047b82 */ /* 0x000e220000000a00 */
[----:B------:R-:W-:Y:S01]  /*0880*/  IMAD R6, R0, UR4, RZ ;  /* 0x0000000400067c24 */ /* 0x000fe2000f8e02ff */
[----:B------:R-:W-:-:S04]  /*0890*/  IADD3 R3, PT, PT, R3, UR4, RZ ;  /* 0x0000000403037c10 */ /* 0x000fc8000fffe0ff */
[----:B------:R-:W-:Y:S02]  /*08a0*/  SHF.R.S32.HI R7, RZ, 0x1f, R6 ;  /* 0x0000001fff077819 */ /* 0x000fe40000011406 */
[----:B------:R-:W1:Y:S02]  /*08b0*/  LDC.64 R8, c[0x0][0x388] ;  /* 0x0000e200ff087b82 */ /* 0x000e640000000a00 */
[----:B------:R-:W-:-:S04]  /*08c0*/  LEA.HI R7, R7, R6, RZ, 0x2 ;  /* 0x0000000607077211 */ /* 0x000fc800078f10ff */
[----:B------:R-:W-:Y:S01]  /*08d0*/  LEA.HI.SX32 R7, R7, R2, 0x1e ;  /* 0x0000000207077211 */ /* 0x000fe200078ff2ff */
[----:B0-----:R-:W-:-:S04]  /*08e0*/  IMAD.WIDE.U32 R4, R3, 0x10, R4 ;  /* 0x0000001003047825 */ /* 0x001fc800078e0004 */
[----:B-1----:R-:W-:Y:S02]  /*08f0*/  IMAD.WIDE R8, R7, 0x10, R8 ;  /* 0x0000001007087825 */ /* 0x002fe400078e0208 */
[----:B------:R-:W2:Y:S04]  /*0900*/  LDG.E.128 R4, desc[UR8][R4.64] ;  /* 0x0000000804047981 */ /* 0x000ea8000c1e1d00 */
[----:B------:R-:W2:Y:S02]  /*0910*/  LDG.E.128 R8, desc[UR8][R8.64] ;  /* 0x0000000808087981 */ /* 0x000ea4000c1e1d00 */
[----:B--2---:R-:W-:-:S04]  /*0920*/  FMUL R3, R5, R9 ;  /* 0x0000000905037220 */ /* 0x004fc80000400000 */
[----:B------:R-:W-:-:S04]  /*0930*/  FFMA R3, R4, R8, R3 ;  /* 0x0000000804037223 */ /* 0x000fc80000000003 */
[----:B------:R-:W-:-:S04]  /*0940*/  FFMA R6, R6, R10, R3 ;  /* 0x0000000a06067223 */ /* 0x000fc80000000003 */
[----:B------:R-:W-:-:S04]  /*0950*/  FFMA R7, R7, R11, R6 ;  /* 0x0000000b07077223 */ /* 0x000fc80000000006 */
[----:B------:R-:W-:-:S07]  /*0960*/  FADD R20, R20, R7 ;  /* 0x0000000714147221 */ /* 0x000fce0000000000 */
.L_x_0:
[----:B------:R-:W0:Y:S01]  /*0970*/  LDC.64 R2, c[0x0][0x390] ;  /* 0x0000e400ff027b82 */ /* 0x000e220000000a00 */
[----:B------:R-:W-:-:S04]  /*0980*/  IMAD R29, R28, R0, R29 ;  /* 0x000000001c1d7224 */ /* 0x000fc800078e021d */
[----:B0-----:R-:W-:-:S05]  /*0990*/  IMAD.WIDE R2, R29, 0x4, R2 ;  /* 0x000000041d027825 */ /* 0x001fca00078e0202 */
[----:B------:R-:W-:Y:S01]  /*09a0*/  STG.E desc[UR8][R2.64], R20 ;  /* 0x0000001402007986 */ /* 0x000fe2000c101908 */
[----:B------:R-:W-:Y:S05]  /*09b0*/  EXIT ;  /* 0x000000000000794d */ /* 0x000fea0003800000 */
.L_x_4:
[----:B------:R-:W-:-:S00]  /*09c0*/  BRA `(.L_x_4) ;  /* 0xfffffffc00fc7947 */ /* 0x000fc0000383ffff */
[----:B------:R-:W-:-:S00]  /*09d0*/  NOP ;  /* 0x0000000000007918 */ /* 0x000fc00000000000 */
        /* <DEDUP_REMOVED lines=10> */
.L_x_5:


//--------------------- .nv.shared.reserved.0     --------------------------
	.section	.nv.shared.reserved.0,"aw",@nobits
	.weak		__nv_reservedSMEM_offset_0_alias
	.size		__nv_reservedSMEM_offset_0_alias, 0, 64
	.other		__nv_reservedSMEM_offset_0_alias,@"STO_CUDA_RESERVED_SHARED STV_DEFAULT"
__nv_reservedSMEM_offset_0_alias:
	.zero		0
	.zero		64


//--------------------- .nv.constant0._Z19matrixMulVectorizedP6float4S0_Pfiii --------------------------
	.section	.nv.constant0._Z19matrixMulVectorizedP6float4S0_Pfiii,"a",@progbits
	.sectionflags	@""
	.align	4
.nv.constant0._Z19matrixMulVectorizedP6float4S0_Pfiii:
	.zero		932


//--------------------- SYMBOLS --------------------------

	.type		.nv.reservedSmem.offset0,@object
	.size		.nv.reservedSmem.offset0,0x4
